	.headerflags	@"EF_CUDA_TEXMODE_UNIFIED EF_CUDA_64BIT_ADDRESS EF_CUDA_ACCELERATORS EF_CUDA_SM90 EF_CUDA_VIRTUAL_SM(EF_CUDA_SM90)"
	.elftype	@"ET_EXEC"


//--------------------- .nv.info                  --------------------------
	.section	.nv.info,"",@"SHT_CUDA_INFO"
	.align	4


	//----- nvinfo : EIATTR_REGCOUNT
	.align		4
        /*0000*/ 	.byte	0x04, 0x2f
        /*0002*/ 	.short	(.L_1 - .L_0)
	.align		4
.L_0:
        /*0004*/ 	.word	index@(triton_per_fused_leaky_relu_max_3)
        /*0008*/ 	.word	0x0000001f


	//----- nvinfo : EIATTR_MIN_STACK_SIZE
	.align		4
.L_1:
        /*000c*/ 	.byte	0x04, 0x12
        /*000e*/ 	.short	(.L_3 - .L_2)
	.align		4
.L_2:
        /*0010*/ 	.word	index@(triton_per_fused_leaky_relu_max_3)
        /*0014*/ 	.word	0x00000000


	//----- nvinfo : EIATTR_FRAME_SIZE
	.align		4
.L_3:
        /*0018*/ 	.byte	0x04, 0x11
        /*001a*/ 	.short	(.L_5 - .L_4)
	.align		4
.L_4:
        /*001c*/ 	.word	index@(triton_per_fused_leaky_relu_max_3)
        /*0020*/ 	.word	0x00000000


	//----- nvinfo : EIATTR_MIN_STACK_SIZE
	.align		4
.L_5:
        /*0024*/ 	.byte	0x04, 0x12
        /*0026*/ 	.short	(.L_7 - .L_6)
	.align		4
.L_6:
        /*0028*/ 	.word	index@(triton_per_fused_leaky_relu_max_3)
        /*002c*/ 	.word	0x00000000
.L_7:


//--------------------- .nv.info.triton_per_fused_leaky_relu_max_3 --------------------------
	.section	.nv.info.triton_per_fused_leaky_relu_max_3,"",@"SHT_CUDA_INFO"
	.sectionflags	@""
	.align	4


	//----- nvinfo : EIATTR_CUDA_API_VERSION
	.align		4
        /*0000*/ 	.byte	0x04, 0x37
        /*0002*/ 	.short	(.L_9 - .L_8)
.L_8:
        /*0004*/ 	.word	0x0000007c


	//----- nvinfo : EIATTR_KPARAM_INFO
	.align		4
.L_9:
        /*0008*/ 	.byte	0x04, 0x17
        /*000a*/ 	.short	(.L_11 - .L_10)
.L_10:
        /*000c*/ 	.word	0x00000000
        /*0010*/ 	.short	0x0004
        /*0012*/ 	.short	0x001c
        /*0014*/ 	.byte	0x00, 0xf0, 0x11, 0x00


	//----- nvinfo : EIATTR_KPARAM_INFO
	.align		4
.L_11:
        /*0018*/ 	.byte	0x04, 0x17
        /*001a*/ 	.short	(.L_13 - .L_12)
.L_12:
        /*001c*/ 	.word	0x00000000
        /*0020*/ 	.short	0x0003
        /*0022*/ 	.short	0x0018
        /*0024*/ 	.byte	0x00, 0xf0, 0x11, 0x00


	//----- nvinfo : EIATTR_KPARAM_INFO
	.align		4
.L_13:
        /*0028*/ 	.byte	0x04, 0x17
        /*002a*/ 	.short	(.L_15 - .L_14)
.L_14:
        /*002c*/ 	.word	0x00000000
        /*0030*/ 	.short	0x0002
        /*0032*/ 	.short	0x0010
        /*0034*/ 	.byte	0x00, 0xf4, 0x21, 0x00


	//----- nvinfo : EIATTR_KPARAM_INFO
	.align		4
.L_15:
        /*0038*/ 	.byte	0x04, 0x17
        /*003a*/ 	.short	(.L_17 - .L_16)
.L_16:
        /*003c*/ 	.word	0x00000000
        /*0040*/ 	.short	0x0001
        /*0042*/ 	.short	0x0008
        /*0044*/ 	.byte	0x00, 0xf4, 0x21, 0x00


	//----- nvinfo : EIATTR_KPARAM_INFO
	.align		4
.L_17:
        /*0048*/ 	.byte	0x04, 0x17
        /*004a*/ 	.short	(.L_19 - .L_18)
.L_18:
        /*004c*/ 	.word	0x00000000
        /*0050*/ 	.short	0x0000
        /*0052*/ 	.short	0x0000
        /*0054*/ 	.byte	0x00, 0xf4, 0x21, 0x00


	//----- nvinfo : EIATTR_SPARSE_MMA_MASK
	.align		4
.L_19:
        /*0058*/ 	.byte	0x03, 0x50
        /*005a*/ 	.short	0x0000


	//----- nvinfo : EIATTR_MAXREG_COUNT
	.align		4
        /*005c*/ 	.byte	0x03, 0x1b
        /*005e*/ 	.short	0x00ff


	//----- nvinfo : EIATTR_COOP_GROUP_MASK_REGIDS
	.align		4
        /*0060*/ 	.byte	0x04, 0x29
        /*0062*/ 	.short	(.L_21 - .L_20)


	//   ....[0]....
.L_20:
        /*0064*/ 	.word	0xffffffff


	//   ....[1]....
        /*0068*/ 	.word	0xffffffff


	//   ....[2]....
        /*006c*/ 	.word	0xffffffff


	//   ....[3]....
        /*0070*/ 	.word	0xffffffff


	//   ....[4]....
        /*0074*/ 	.word	0xffffffff


	//   ....[5]....
        /*0078*/ 	.word	0xffffffff


	//   ....[6]....
        /*007c*/ 	.word	0xffffffff


	//   ....[7]....
        /*0080*/ 	.word	0xffffffff


	//   ....[8]....
        /*0084*/ 	.word	0xffffffff


	//   ....[9]....
        /*0088*/ 	.word	0xffffffff


	//   ....[10]....
        /*008c*/ 	.word	0xffffffff


	//   ....[11]....
        /*0090*/ 	.word	0xffffffff


	//   ....[12]....
        /*0094*/ 	.word	0xffffffff


	//   ....[13]....
        /*0098*/ 	.word	0xffffffff


	//   ....[14]....
        /*009c*/ 	.word	0xffffffff


	//   ....[15]....
        /*00a0*/ 	.word	0xffffffff


	//   ....[16]....
        /*00a4*/ 	.word	0xffffffff


	//   ....[17]....
        /*00a8*/ 	.word	0xffffffff


	//   ....[18]....
        /*00ac*/ 	.word	0xffffffff


	//   ....[19]....
        /*00b0*/ 	.word	0xffffffff


	//   ....[20]....
        /*00b4*/ 	.word	0xffffffff


	//   ....[21]....
        /*00b8*/ 	.word	0xffffffff


	//   ....[22]....
        /*00bc*/ 	.word	0xffffffff


	//   ....[23]....
        /*00c0*/ 	.word	0xffffffff


	//   ....[24]....
        /*00c4*/ 	.word	0xffffffff


	//   ....[25]....
        /*00c8*/ 	.word	0xffffffff


	//   ....[26]....
        /*00cc*/ 	.word	0xffffffff


	//   ....[27]....
        /*00d0*/ 	.word	0xffffffff


	//   ....[28]....
        /*00d4*/ 	.word	0xffffffff


	//   ....[29]....
        /*00d8*/ 	.word	0xffffffff


	//   ....[30]....
        /*00dc*/ 	.word	0xffffffff


	//   ....[31]....
        /*00e0*/ 	.word	0xffffffff


	//   ....[32]....
        /*00e4*/ 	.word	0xffffffff


	//   ....[33]....
        /*00e8*/ 	.word	0xffffffff


	//   ....[34]....
        /*00ec*/ 	.word	0xffffffff


	//   ....[35]....
        /*00f0*/ 	.word	0xffffffff


	//   ....[36]....
        /*00f4*/ 	.word	0xffffffff


	//   ....[37]....
        /*00f8*/ 	.word	0xffffffff


	//   ....[38]....
        /*00fc*/ 	.word	0xffffffff


	//   ....[39]....
        /*0100*/ 	.word	0xffffffff


	//   ....[40]....
        /*0104*/ 	.word	0xffffffff


	//   ....[41]....
        /*0108*/ 	.word	0xffffffff


	//   ....[42]....
        /*010c*/ 	.word	0xffffffff


	//   ....[43]....
        /*0110*/ 	.word	0xffffffff


	//   ....[44]....
        /*0114*/ 	.word	0xffffffff


	//   ....[45]....
        /*0118*/ 	.word	0xffffffff


	//   ....[46]....
        /*011c*/ 	.word	0xffffffff


	//   ....[47]....
        /*0120*/ 	.word	0xffffffff


	//   ....[48]....
        /*0124*/ 	.word	0xffffffff


	//   ....[49]....
        /*0128*/ 	.word	0xffffffff


	//   ....[50]....
        /*012c*/ 	.word	0xffffffff


	//----- nvinfo : EIATTR_COOP_GROUP_INSTR_OFFSETS
	.align		4
.L_21:
        /*0130*/ 	.byte	0x04, 0x28
        /*0132*/ 	.short	(.L_23 - .L_22)


	//   ....[0]....
.L_22:
        /*0134*/ 	.word	0x00000200


	//   ....[1]....
        /*0138*/ 	.word	0x00000220


	//   ....[2]....
        /*013c*/ 	.word	0x00000230


	//   ....[3]....
        /*0140*/ 	.word	0x00000270


	//   ....[4]....
        /*0144*/ 	.word	0x00000290


	//   ....[5]....
        /*0148*/ 	.word	0x000002f0


	//   ....[6]....
        /*014c*/ 	.word	0x00000330


	//   ....[7]....
        /*0150*/ 	.word	0x00000390


	//   ....[8]....
        /*0154*/ 	.word	0x000003d0


	//   ....[9]....
        /*0158*/ 	.word	0x00000410


	//   ....[10]....
        /*015c*/ 	.word	0x00000450


	//   ....[11]....
        /*0160*/ 	.word	0x00000480


	//   ....[12]....
        /*0164*/ 	.word	0x000004d0


	//   ....[13]....
        /*0168*/ 	.word	0x00000500


	//   ....[14]....
        /*016c*/ 	.word	0x00000550


	//   ....[15]....
        /*0170*/ 	.word	0x00000590


	//   ....[16]....
        /*0174*/ 	.word	0x000005d0


	//   ....[17]....
        /*0178*/ 	.word	0x00000810


	//   ....[18]....
        /*017c*/ 	.word	0x00000820


	//   ....[19]....
        /*0180*/ 	.word	0x00000840


	//   ....[20]....
        /*0184*/ 	.word	0x000008a0


	//   ....[21]....
        /*0188*/ 	.word	0x00000970


	//   ....[22]....
        /*018c*/ 	.word	0x00000a20


	//   ....[23]....
        /*0190*/ 	.word	0x00000a30


	//   ....[24]....
        /*0194*/ 	.word	0x00000aa0


	//   ....[25]....
        /*0198*/ 	.word	0x00000b10


	//   ....[26]....
        /*019c*/ 	.word	0x00000b80


	//   ....[27]....
        /*01a0*/ 	.word	0x00000bb0


	//   ....[28]....
        /*01a4*/ 	.word	0x00000c70


	//   ....[29]....
        /*01a8*/ 	.word	0x00000cf0


	//   ....[30]....
        /*01ac*/ 	.word	0x00000d20


	//   ....[31]....
        /*01b0*/ 	.word	0x00000d50


	//   ....[32]....
        /*01b4*/ 	.word	0x00000d80


	//   ....[33]....
        /*01b8*/ 	.word	0x00000e60


	//   ....[34]....
        /*01bc*/ 	.word	0x00000f00


	//   ....[35]....
        /*01c0*/ 	.word	0x00000f40


	//   ....[36]....
        /*01c4*/ 	.word	0x00000f60


	//   ....[37]....
        /*01c8*/ 	.word	0x00000f90


	//   ....[38]....
        /*01cc*/ 	.word	0x00001010


	//   ....[39]....
        /*01d0*/ 	.word	0x00001090


	//   ....[40]....
        /*01d4*/ 	.word	0x00001100


	//   ....[41]....
        /*01d8*/ 	.word	0x00001130


	//   ....[42]....
        /*01dc*/ 	.word	0x00001160


	//   ....[43]....
        /*01e0*/ 	.word	0x00001190


	//   ....[44]....
        /*01e4*/ 	.word	0x000011a0


	//   ....[45]....
        /*01e8*/ 	.word	0x00001270


	//   ....[46]....
        /*01ec*/ 	.word	0x000012d0


	//   ....[47]....
        /*01f0*/ 	.word	0x000014f0


	//   ....[48]....
        /*01f4*/ 	.word	0x00001510


	//   ....[49]....
        /*01f8*/ 	.word	0x000015b0


	//   ....[50]....
        /*01fc*/ 	.word	0x000015e0


	//----- nvinfo : EIATTR_EXIT_INSTR_OFFSETS
	.align		4
.L_23:
        /*0200*/ 	.byte	0x04, 0x1c
        /*0202*/ 	.short	(.L_25 - .L_24)


	//   ....[0]....
.L_24:
        /*0204*/ 	.word	0x00001840


	//   ....[1]....
        /*0208*/ 	.word	0x00001860


	//----- nvinfo : EIATTR_REQNTID
	.align		4
.L_25:
        /*020c*/ 	.byte	0x04, 0x10
        /*020e*/ 	.short	(.L_27 - .L_26)
.L_26:
        /*0210*/ 	.word	0x00000080
        /*0214*/ 	.word	0x00000001
        /*0218*/ 	.word	0x00000001


	//----- nvinfo : EIATTR_CBANK_PARAM_SIZE
	.align		4
.L_27:
        /*021c*/ 	.byte	0x03, 0x19
        /*021e*/ 	.short	0x0020


	//----- nvinfo : EIATTR_PARAM_CBANK
	.align		4
        /*0220*/ 	.byte	0x04, 0x0a
        /*0222*/ 	.short	(.L_29 - .L_28)
	.align		4
.L_28:
        /*0224*/ 	.word	index@(.nv.constant0.triton_per_fused_leaky_relu_max_3)
        /*0228*/ 	.short	0x0210
        /*022a*/ 	.short	0x0020


	//----- nvinfo : EIATTR_SW_WAR
	.align		4
.L_29:
        /*022c*/ 	.byte	0x04, 0x36
        /*022e*/ 	.short	(.L_31 - .L_30)
.L_30:
        /*0230*/ 	.word	0x00000008
.L_31:


//--------------------- .nv.callgraph             --------------------------
	.section	.nv.callgraph,"",@"SHT_CUDA_CALLGRAPH"
	.align	4
	.sectionentsize	8
	.align		4
        /*0000*/ 	.word	0x00000000
	.align		4
        /*0004*/ 	.word	0xffffffff
	.align		4
        /*0008*/ 	.word	0x00000000
	.align		4
        /*000c*/ 	.word	0xfffffffe
	.align		4
        /*0010*/ 	.word	0x00000000
	.align		4
        /*0014*/ 	.word	0xfffffffd
	.align		4
        /*0018*/ 	.word	0x00000000
	.align		4
        /*001c*/ 	.word	0xfffffffc


//--------------------- .text.triton_per_fused_leaky_relu_max_3 --------------------------
	.section	.text.triton_per_fused_leaky_relu_max_3,"ax",@progbits
	.sectionflags	@"SHF_BARRIERS=1"
	.align	128
        .global         triton_per_fused_leaky_relu_max_3
        .type           triton_per_fused_leaky_relu_max_3,@function
        .size           triton_per_fused_leaky_relu_max_3,(.L_x_1 - triton_per_fused_leaky_relu_max_3)
        .other          triton_per_fused_leaky_relu_max_3,@"STO_CUDA_ENTRY STV_DEFAULT"
triton_per_fused_leaky_relu_max_3:
.text.triton_per_fused_leaky_relu_max_3:
[----:B------:R-:W0:Y:S02]  /*0000*/  LDC R1, c[0x0][0x28] ;  /* 0x00000a00ff017b82 */ /* 0x000e240000000800 */
[----:B------:R-:W1:Y:S01]  /*0010*/  S2R R0, SR_CTAID.X ;  /* 0x0000000000007919 */ /* 0x000e620000002500 */
[----:B------:R-:W2:Y:S01]  /*0020*/  LDC.64 R4, c[0x0][0x210] ;  /* 0x00008400ff047b82 */ /* 0x000ea20000000a00 */
[----:B------:R-:W-:Y:S01]  /*0030*/  ULDC.64 UR6, c[0x0][0x208] ;  /* 0x0000820000067ab9 */ /* 0x000fe20000000a00 */
[----:B------:R-:W3:Y:S01]  /*0040*/  S2R R3, SR_TID.X ;  /* 0x0000000000037919 */ /* 0x000ee20000002100 */
[----:B-1----:R-:W-:Y:S01]  /*0050*/  IMAD.SHL.U32 R16, R0, 0x8, RZ ;  /* 0x0000000800107824 */ /* 0x002fe200078e00ff */
[----:B------:R-:W-:Y:S01]  /*0060*/  SHF.R.S32.HI R0, RZ, 0x1c, R0 ;  /* 0x0000001cff007819 */ /* 0x000fe20000011400 */
[----:B---3--:R-:W-:-:S03]  /*0070*/  IMAD.SHL.U32 R9, R3, 0x4, RZ ;  /* 0x0000000403097824 */ /* 0x008fc600078e00ff */
[----:B------:R-:W-:Y:S02]  /*0080*/  SGXT R0, R0, 0x1 ;  /* 0x000000010000781a */ /* 0x000fe40000000200 */
[----:B------:R-:W-:Y:S02]  /*0090*/  SHF.R.U32.HI R11, RZ, 0x1, R3 ;  /* 0x00000001ff0b7819 */ /* 0x000fe40000011603 */
[----:B------:R-:W-:-:S04]  /*00a0*/  LOP3.LUT R7, R16, 0x4, R9, 0xf8, !PT ;  /* 0x0000000410077812 */ /* 0x000fc800078ef809 */
[----:B------:R-:W-:-:S04]  /*00b0*/  LEA.HI R6, R0, R7, RZ, 0x7 ;  /* 0x0000000700067211 */ /* 0x000fc800078f38ff */
[----:B------:R-:W-:-:S05]  /*00c0*/  LOP3.LUT R10, R6, 0xffffff80, RZ, 0xc0, !PT ;  /* 0xffffff80060a7812 */ /* 0x000fca00078ec0ff */
[----:B------:R-:W-:Y:S02]  /*00d0*/  IMAD.IADD R7, R7, 0x1, -R10 ;  /* 0x0000000107077824 */ /* 0x000fe400078e0a0a */
[----:B------:R-:W-:Y:S01]  /*00e0*/  IMAD.SHL.U32 R10, R6, 0x40, RZ ;  /* 0x00000040060a7824 */ /* 0x000fe200078e00ff */
[----:B------:R-:W-:-:S04]  /*00f0*/  SGXT.U32 R6, R11, 0x6 ;  /* 0x000000060b06781a */ /* 0x000fc80000000000 */
[----:B------:R-:W-:Y:S01]  /*0100*/  LOP3.LUT R11, R10, 0xffffe000, RZ, 0xc0, !PT ;  /* 0xffffe0000a0b7812 */ /* 0x000fe200078ec0ff */
[----:B------:R-:W-:-:S04]  /*0110*/  IMAD R6, R6, 0x80, R7 ;  /* 0x0000008006067824 */ /* 0x000fc800078e0207 */
[----:B------:R-:W-:-:S04]  /*0120*/  IMAD.IADD R11, R6, 0x1, R11 ;  /* 0x00000001060b7824 */ /* 0x000fc800078e020b */
[----:B--2---:R-:W-:-:S05]  /*0130*/  IMAD.WIDE R10, R11, 0x4, R4 ;  /* 0x000000040b0a7825 */ /* 0x004fca00078e0204 */
[----:B------:R-:W2:Y:S01]  /*0140*/  LDG.E.128 R4, desc[UR6][R10.64] ;  /* 0x000000060a047981 */ /* 0x000ea2000c1e1d00 */
[----:B------:R-:W1:Y:S01]  /*0150*/  S2UR UR5, SR_CgaCtaId ;  /* 0x00000000000579c3 */ /* 0x000e620000008800 */
[----:B------:R-:W-:Y:S01]  /*0160*/  UMOV UR4, 0x400 ;  /* 0x0000040000047882 */ /* 0x000fe20000000000 */
[----:B------:R-:W-:-:S04]  /*0170*/  SHF.R.U32.HI R24, RZ, 0x1, R3 ;  /* 0x00000001ff187819 */ /* 0x000fc80000011603 */
[----:B------:R-:W-:Y:S01]  /*0180*/  SGXT.U32 R24, R24, 0x6 ;  /* 0x000000061818781a */ /* 0x000fe20000000000 */
[----:B-1----:R-:W-:Y:S01]  /*0190*/  UPRMT UR4, UR5, 0x654, UR4 ;  /* 0x0000065405047896 */ /* 0x002fe20008000004 */
[----:B--2---:R-:W-:Y:S02]  /*01a0*/  FSETP.GT.AND P0, PT, R4, RZ, PT ;  /* 0x000000ff0400720b */ /* 0x004fe40003f04000 */
[----:B------:R-:W-:-:S11]  /*01b0*/  FSETP.GT.AND P1, PT, R5, RZ, PT ;  /* 0x000000ff0500720b */ /* 0x000fd60003f24000 */
[----:B------:R-:W-:Y:S01]  /*01c0*/  @!P0 FMUL R4, R4, 0.20000000298023223877 ;  /* 0x3e4ccccd04048820 */ /* 0x000fe20000400000 */
[C---:B------:R-:W-:Y:S01]  /*01d0*/  FSETP.GT.AND P0, PT, R6.reuse, RZ, PT ;  /* 0x000000ff0600720b */ /* 0x040fe20003f04000 */
[----:B------:R-:W-:Y:S01]  /*01e0*/  @!P1 FMUL R5, R5, 0.20000000298023223877 ;  /* 0x3e4ccccd05059820 */ /* 0x000fe20000400000 */
[----:B------:R-:W-:Y:S02]  /*01f0*/  FSETP.GT.AND P1, PT, R7, RZ, PT ;  /* 0x000000ff0700720b */ /* 0x000fe40003f24000 */
[----:B------:R-:W1:Y:S02]  /*0200*/  SHFL.BFLY PT, R13, R4, 0x10, 0x1f ;  /* 0x0e001f00040d7f89 */ /* 0x000e6400000e0000 */
[----:B------:R-:W-:Y:S02]  /*0210*/  FSETP.NAN.AND P4, PT, R5, R5, PT ;  /* 0x000000050500720b */ /* 0x000fe40003f88000 */
[----:B------:R-:W2:Y:S04]  /*0220*/  SHFL.BFLY PT, R12, R5, 0x10, 0x1f ;  /* 0x0e001f00050c7f89 */ /* 0x000ea800000e0000 */
[----:B------:R-:W-:Y:S01]  /*0230*/  SHFL.BFLY PT, R26, R5, 0x10, 0x1f ;  /* 0x0e001f00051a7f89 */ /* 0x000fe200000e0000 */
[----:B------:R-:W-:Y:S01]  /*0240*/  @!P0 FMUL R6, R6, 0.20000000298023223877 ;  /* 0x3e4ccccd06068820 */ /* 0x000fe20000400000 */
[----:B------:R-:W-:Y:S01]  /*0250*/  FSETP.NAN.AND P0, PT, R4, R4, PT ;  /* 0x000000040400720b */ /* 0x000fe20003f08000 */
[----:B------:R-:W-:-:S03]  /*0260*/  @!P1 FMUL R7, R7, 0.20000000298023223877 ;  /* 0x3e4ccccd07079820 */ /* 0x000fc60000400000 */
[----:B------:R-:W3:Y:S01]  /*0270*/  SHFL.BFLY PT, R19, R6, 0x10, 0x1f ;  /* 0x0e001f0006137f89 */ /* 0x000ee200000e0000 */
[----:B------:R-:W-:-:S03]  /*0280*/  FSETP.NAN.AND P5, PT, R6, R6, PT ;  /* 0x000000060600720b */ /* 0x000fc60003fa8000 */
[----:B------:R-:W4:Y:S01]  /*0290*/  SHFL.BFLY PT, R18, R7, 0x10, 0x1f ;  /* 0x0e001f0007127f89 */ /* 0x000f2200000e0000 */
[CC--:B-1----:R-:W-:Y:S02]  /*02a0*/  FSETP.GT.AND P2, PT, R4.reuse, R13.reuse, PT ;  /* 0x0000000d0400720b */ /* 0x0c2fe40003f44000 */
[C---:B------:R-:W-:Y:S02]  /*02b0*/  FSEL R13, R4.reuse, R13, P0 ;  /* 0x0000000d040d7208 */ /* 0x040fe40000000000 */
[CC--:B--2---:R-:W-:Y:S02]  /*02c0*/  FSETP.GT.AND P1, PT, R5.reuse, R12.reuse, PT ;  /* 0x0000000c0500720b */ /* 0x0c4fe40003f24000 */
[----:B------:R-:W-:Y:S02]  /*02d0*/  FSEL R10, R4, R13, P2 ;  /* 0x0000000d040a7208 */ /* 0x000fe40001000000 */
[----:B------:R-:W-:-:S03]  /*02e0*/  FSEL R12, R5, R12, P1 ;  /* 0x0000000c050c7208 */ /* 0x000fc60000800000 */
[----:B------:R-:W1:Y:S01]  /*02f0*/  SHFL.BFLY PT, R15, R10, 0x8, 0x1f ;  /* 0x0d001f000a0f7f89 */ /* 0x000e6200000e0000 */
[----:B------:R-:W-:Y:S02]  /*0300*/  FSEL R13, R5, R12, P4 ;  /* 0x0000000c050d7208 */ /* 0x000fe40002000000 */
[C---:B---3--:R-:W-:Y:S02]  /*0310*/  FSETP.GT.AND P2, PT, R6.reuse, R19, PT ;  /* 0x000000130600720b */ /* 0x048fe40003f44000 */
[----:B------:R-:W-:Y:S01]  /*0320*/  FSETP.NAN.AND P6, PT, R13, R13, PT ;  /* 0x0000000d0d00720b */ /* 0x000fe20003fc8000 */
[----:B------:R-:W2:Y:S01]  /*0330*/  SHFL.BFLY PT, R14, R13, 0x8, 0x1f ;  /* 0x0d001f000d0e7f89 */ /* 0x000ea200000e0000 */
[C---:B------:R-:W-:Y:S02]  /*0340*/  FSEL R19, R6.reuse, R19, P2 ;  /* 0x0000001306137208 */ /* 0x040fe40001000000 */
[----:B----4-:R-:W-:Y:S02]  /*0350*/  FSETP.GT.AND P3, PT, R7, R18, PT ;  /* 0x000000120700720b */ /* 0x010fe40003f64000 */
[----:B------:R-:W-:-:S02]  /*0360*/  FSEL R12, R6, R19, P5 ;  /* 0x00000013060c7208 */ /* 0x000fc40002800000 */
[C---:B------:R-:W-:Y:S02]  /*0370*/  FSETP.NAN.AND P2, PT, R7.reuse, R7, PT ;  /* 0x000000070700720b */ /* 0x040fe40003f48000 */
[C---:B------:R-:W-:Y:S01]  /*0380*/  FSEL R18, R7.reuse, R18, P3 ;  /* 0x0000001207127208 */ /* 0x040fe20001800000 */
[----:B------:R-:W3:Y:S01]  /*0390*/  SHFL.BFLY PT, R19, R12, 0x8, 0x1f ;  /* 0x0d001f000c137f89 */ /* 0x000ee200000e0000 */
[C---:B------:R-:W-:Y:S02]  /*03a0*/  FSETP.NAN.AND P3, PT, R10.reuse, R10, PT ;  /* 0x0000000a0a00720b */ /* 0x040fe40003f68000 */
[----:B------:R-:W-:Y:S02]  /*03b0*/  FSEL R11, R7, R18, P2 ;  /* 0x00000012070b7208 */ /* 0x000fe40001000000 */
[----:B-1----:R-:W-:-:S03]  /*03c0*/  FSETP.GT.AND P1, PT, R10, R15, PT ;  /* 0x0000000f0a00720b */ /* 0x002fc60003f24000 */
[----:B------:R-:W1:Y:S10]  /*03d0*/  SHFL.BFLY PT, R18, R11, 0x8, 0x1f ;  /* 0x0d001f000b127f89 */ /* 0x000e7400000e0000 */
[----:B------:R-:W-:-:S02]  /*03e0*/  @!P1 FSEL R10, R10, R15, P3 ;  /* 0x0000000f0a0a9208 */ /* 0x000fc40001800000 */
[CC--:B--2---:R-:W-:Y:S02]  /*03f0*/  FSETP.GT.AND P3, PT, R13.reuse, R14.reuse, PT ;  /* 0x0000000e0d00720b */ /* 0x0c4fe40003f64000 */
[----:B---3--:R-:W-:Y:S01]  /*0400*/  FSETP.GT.AND P1, PT, R12, R19, PT ;  /* 0x000000130c00720b */ /* 0x008fe20003f24000 */
[----:B------:R-:W2:Y:S10]  /*0410*/  SHFL.BFLY PT, R15, R10, 0x4, 0x1f ;  /* 0x0c801f000a0f7f89 */ /* 0x000eb400000e0000 */
[----:B------:R-:W-:-:S02]  /*0420*/  @!P3 FSEL R13, R13, R14, P6 ;  /* 0x0000000e0d0db208 */ /* 0x000fc40003000000 */
[C---:B------:R-:W-:Y:S02]  /*0430*/  FSETP.NAN.AND P3, PT, R12.reuse, R12, PT ;  /* 0x0000000c0c00720b */ /* 0x040fe40003f68000 */
[C---:B------:R-:W-:Y:S01]  /*0440*/  FSETP.NAN.AND P6, PT, R11.reuse, R11, PT ;  /* 0x0000000b0b00720b */ /* 0x040fe20003fc8000 */
[----:B------:R-:W3:Y:S01]  /*0450*/  SHFL.BFLY PT, R14, R13, 0x4, 0x1f ;  /* 0x0c801f000d0e7f89 */ /* 0x000ee200000e0000 */
[----:B------:R-:W-:Y:S02]  /*0460*/  @!P1 FSEL R12, R12, R19, P3 ;  /* 0x000000130c0c9208 */ /* 0x000fe40001800000 */
[----:B-1----:R-:W-:-:S03]  /*0470*/  FSETP.GT.AND P3, PT, R11, R18, PT ;  /* 0x000000120b00720b */ /* 0x002fc60003f64000 */
[----:B------:R-:W1:Y:S01]  /*0480*/  SHFL.BFLY PT, R19, R12, 0x4, 0x1f ;  /* 0x0c801f000c137f89 */ /* 0x000e6200000e0000 */
[----:B--2---:R-:W-:-:S09]  /*0490*/  FSETP.GT.AND P1, PT, R10, R15, PT ;  /* 0x0000000f0a00720b */ /* 0x004fd20003f24000 */
[----:B------:R-:W-:Y:S02]  /*04a0*/  @!P3 FSEL R11, R11, R18, P6 ;  /* 0x000000120b0bb208 */ /* 0x000fe40003000000 */
[C---:B------:R-:W-:Y:S02]  /*04b0*/  FSETP.NAN.AND P3, PT, R10.reuse, R10, PT ;  /* 0x0000000a0a00720b */ /* 0x040fe40003f68000 */
[C---:B------:R-:W-:Y:S01]  /*04c0*/  FSETP.NAN.AND P6, PT, R13.reuse, R13, PT ;  /* 0x0000000d0d00720b */ /* 0x040fe20003fc8000 */
[----:B------:R-:W2:Y:S01]  /*04d0*/  SHFL.BFLY PT, R20, R11, 0x4, 0x1f ;  /* 0x0c801f000b147f89 */ /* 0x000ea200000e0000 */
[----:B------:R-:W-:Y:S02]  /*04e0*/  @!P1 FSEL R10, R10, R15, P3 ;  /* 0x0000000f0a0a9208 */ /* 0x000fe40001800000 */
[----:B---3--:R-:W-:-:S03]  /*04f0*/  FSETP.GT.AND P3, PT, R13, R14, PT ;  /* 0x0000000e0d00720b */ /* 0x008fc60003f64000 */
[----:B------:R-:W3:Y:S01]  /*0500*/  SHFL.BFLY PT, R15, R10, 0x2, 0x1f ;  /* 0x0c401f000a0f7f89 */ /* 0x000ee200000e0000 */
[----:B-1----:R-:W-:-:S09]  /*0510*/  FSETP.GT.AND P1, PT, R12, R19, PT ;  /* 0x000000130c00720b */ /* 0x002fd20003f24000 */
[----:B------:R-:W-:Y:S02]  /*0520*/  @!P3 FSEL R13, R13, R14, P6 ;  /* 0x0000000e0d0db208 */ /* 0x000fe40003000000 */
[C---:B------:R-:W-:Y:S02]  /*0530*/  FSETP.NAN.AND P3, PT, R12.reuse, R12, PT ;  /* 0x0000000c0c00720b */ /* 0x040fe40003f68000 */
[C---:B------:R-:W-:Y:S01]  /*0540*/  FSETP.NAN.AND P6, PT, R11.reuse, R11, PT ;  /* 0x0000000b0b00720b */ /* 0x040fe20003fc8000 */
[----:B------:R-:W1:Y:S01]  /*0550*/  SHFL.BFLY PT, R18, R13, 0x2, 0x1f ;  /* 0x0c401f000d127f89 */ /* 0x000e6200000e0000 */
[----:B------:R-:W-:Y:S02]  /*0560*/  @!P1 FSEL R12, R12, R19, P3 ;  /* 0x000000130c0c9208 */ /* 0x000fe40001800000 */
[----:B--2---:R-:W-:Y:S02]  /*0570*/  FSETP.GT.AND P3, PT, R11, R20, PT ;  /* 0x000000140b00720b */ /* 0x004fe40003f64000 */
[----:B------:R-:W-:Y:S01]  /*0580*/  LOP3.LUT R14, R3, 0x1f, RZ, 0xc0, !PT ;  /* 0x0000001f030e7812 */ /* 0x000fe200078ec0ff */
[----:B------:R-:W2:Y:S01]  /*0590*/  SHFL.BFLY PT, R19, R12, 0x2, 0x1f ;  /* 0x0c401f000c137f89 */ /* 0x000ea200000e0000 */
[----:B---3--:R-:W-:-:S09]  /*05a0*/  FSETP.GT.AND P1, PT, R10, R15, PT ;  /* 0x0000000f0a00720b */ /* 0x008fd20003f24000 */
[----:B------:R-:W-:Y:S02]  /*05b0*/  @!P3 FSEL R11, R11, R20, P6 ;  /* 0x000000140b0bb208 */ /* 0x000fe40003000000 */
[----:B------:R-:W-:-:S03]  /*05c0*/  FSETP.NAN.AND P3, PT, R10, R10, PT ;  /* 0x0000000a0a00720b */ /* 0x000fc60003f68000 */
[----:B------:R-:W3:Y:S01]  /*05d0*/  SHFL.BFLY PT, R20, R11, 0x2, 0x1f ;  /* 0x0c401f000b147f89 */ /* 0x000ee200000e0000 */
[----:B------:R-:W-:Y:S01]  /*05e0*/  @!P1 SEL R10, R10, R15, P3 ;  /* 0x0000000f0a0a9207 */ /* 0x000fe20001800000 */
[----:B------:R-:W-:Y:S01]  /*05f0*/  IMAD.SHL.U32 R15, R3, 0x4, RZ ;  /* 0x00000004030f7824 */ /* 0x000fe200078e00ff */
[C---:B------:R-:W-:Y:S02]  /*0600*/  FSETP.NAN.AND P3, PT, R13.reuse, R13, PT ;  /* 0x0000000d0d00720b */ /* 0x040fe40003f68000 */
[C---:B------:R-:W-:Y:S02]  /*0610*/  FSETP.NAN.AND P1, PT, R12.reuse, R12, PT ;  /* 0x0000000c0c00720b */ /* 0x040fe40003f28000 */
[CC--:B-1----:R-:W-:Y:S02]  /*0620*/  FSETP.GT.AND P6, PT, R13.reuse, R18.reuse, PT ;  /* 0x000000120d00720b */ /* 0x0c2fe40003fc4000 */
[----:B------:R-:W-:Y:S02]  /*0630*/  SEL R18, R13, R18, P3 ;  /* 0x000000120d127207 */ /* 0x000fe40001800000 */
[----:B--2---:R-:W-:-:S02]  /*0640*/  FSETP.GT.AND P3, PT, R12, R19, PT ;  /* 0x000000130c00720b */ /* 0x004fc40003f64000 */
[C---:B------:R-:W-:Y:S02]  /*0650*/  SEL R23, R12.reuse, R19, P1 ;  /* 0x000000130c177207 */ /* 0x040fe40000800000 */
[----:B------:R-:W-:Y:S02]  /*0660*/  SEL R21, R13, R18, P6 ;  /* 0x000000120d157207 */ /* 0x000fe40003000000 */
[----:B------:R-:W-:Y:S02]  /*0670*/  SEL R23, R12, R23, P3 ;  /* 0x000000170c177207 */ /* 0x000fe40001800000 */
[----:B------:R-:W-:Y:S02]  /*0680*/  LOP3.LUT R12, R9, 0x4, RZ, 0xc0, !PT ;  /* 0x00000004090c7812 */ /* 0x000fe400078ec0ff */
[----:B------:R-:W-:Y:S02]  /*0690*/  ISETP.GE.U32.AND P1, PT, R14, 0x2, PT ;  /* 0x000000020e00780c */ /* 0x000fe40003f26070 */
[----:B------:R-:W-:Y:S01]  /*06a0*/  SHF.R.U32.HI R13, RZ, 0x3, R3 ;  /* 0x00000003ff0d7819 */ /* 0x000fe20000011603 */
[----:B------:R-:W-:Y:S01]  /*06b0*/  IMAD.SHL.U32 R12, R12, 0x10, RZ ;  /* 0x000000100c0c7824 */ /* 0x000fe200078e00ff */
[----:B------:R-:W-:-:S02]  /*06c0*/  FSETP.NAN.AND P6, PT, R11, R11, PT ;  /* 0x0000000b0b00720b */ /* 0x000fc40003fc8000 */
[----:B------:R-:W-:Y:S01]  /*06d0*/  LOP3.LUT R13, R13, 0xc, RZ, 0xc0, !PT ;  /* 0x0000000c0d0d7812 */ /* 0x000fe200078ec0ff */
[C---:B------:R-:W-:Y:S01]  /*06e0*/  VIADD R22, R12.reuse, 0x10 ;  /* 0x000000100c167836 */ /* 0x040fe20000000000 */
[CC--:B---3--:R-:W-:Y:S01]  /*06f0*/  FSETP.GT.AND P3, PT, R11.reuse, R20.reuse, PT ;  /* 0x000000140b00720b */ /* 0x0c8fe20003f64000 */
[C---:B------:R-:W-:Y:S01]  /*0700*/  VIADD R18, R12.reuse, 0x30 ;  /* 0x000000300c127836 */ /* 0x040fe20000000000 */
[C---:B------:R-:W-:Y:S01]  /*0710*/  SEL R14, R11.reuse, R20, P6 ;  /* 0x000000140b0e7207 */ /* 0x040fe20003000000 */
[C---:B------:R-:W-:Y:S01]  /*0720*/  VIADD R20, R12.reuse, 0x20 ;  /* 0x000000200c147836 */ /* 0x040fe20000000000 */
[-C--:B------:R-:W-:Y:S02]  /*0730*/  LOP3.LUT R19, R12, R13.reuse, RZ, 0xfc, !PT ;  /* 0x0000000d0c137212 */ /* 0x080fe400078efcff */
[-C--:B------:R-:W-:Y:S02]  /*0740*/  LOP3.LUT R22, R22, R13.reuse, RZ, 0xfc, !PT ;  /* 0x0000000d16167212 */ /* 0x080fe400078efcff */
[-C--:B------:R-:W-:Y:S01]  /*0750*/  LOP3.LUT R20, R20, R13.reuse, RZ, 0xfc, !PT ;  /* 0x0000000d14147212 */ /* 0x080fe200078efcff */
[----:B------:R-:W-:Y:S01]  /*0760*/  @!P1 STS [R19+UR4], R10 ;  /* 0x0000000a13009988 */ /* 0x000fe20008000804 */
[----:B------:R-:W-:Y:S01]  /*0770*/  SEL R11, R11, R14, P3 ;  /* 0x0000000e0b0b7207 */ /* 0x000fe20001800000 */
[----:B------:R-:W-:Y:S01]  /*0780*/  VIADD R14, R12, UR4 ;  /* 0x000000040c0e7c36 */ /* 0x000fe20008000000 */
[----:B------:R-:W-:Y:S01]  /*0790*/  LOP3.LUT R18, R18, R13, RZ, 0xfc, !PT ;  /* 0x0000000d12127212 */ /* 0x000fe200078efcff */
[----:B------:R-:W-:Y:S01]  /*07a0*/  @!P1 STS [R22+UR4], R21 ;  /* 0x0000001516009988 */ /* 0x000fe20008000804 */
[----:B------:R-:W-:-:S02]  /*07b0*/  ISETP.GE.AND P6, PT, R3, 0x20, PT ;  /* 0x000000200300780c */ /* 0x000fc40003fc6270 */
[----:B------:R-:W-:Y:S01]  /*07c0*/  LOP3.LUT R25, R15, 0x4, RZ, 0xc0, !PT ;  /* 0x000000040f197812 */ /* 0x000fe200078ec0ff */
[----:B------:R-:W-:Y:S04]  /*07d0*/  @!P1 STS [R20+UR4], R23 ;  /* 0x0000001714009988 */ /* 0x000fe80008000804 */
[----:B------:R-:W-:Y:S01]  /*07e0*/  @!P1 STS [R18+UR4], R11 ;  /* 0x0000000b12009988 */ /* 0x000fe20008000804 */
[----:B------:R-:W-:Y:S01]  /*07f0*/  IMAD R14, R25, -0xc, R14 ;  /* 0xfffffff4190e7824 */ /* 0x000fe200078e020e */
[----:B------:R-:W-:Y:S06]  /*0800*/  BAR.SYNC.DEFER_BLOCKING 0x0 ;  /* 0x0000000000007b1d */ /* 0x000fec0000010000 */
[----:B------:R-:W-:Y:S04]  /*0810*/  SHFL.BFLY PT, R23, R4, 0x10, 0x1f ;  /* 0x0e001f0004177f89 */ /* 0x000fe800000e0000 */
[----:B------:R-:W-:Y:S04]  /*0820*/  SHFL.BFLY PT, R21, R24, 0x10, 0x1f ;  /* 0x0e001f0018157f89 */ /* 0x000fe800000e0000 */
[----:B------:R-:W1:Y:S04]  /*0830*/  @!P6 LDS R8, [R15+UR4] ;  /* 0x000000040f08e984 */ /* 0x000e680008000800 */
[----:B-1----:R-:W1:Y:S02]  /*0840*/  SHFL.BFLY PT, R9, R8, 0x2, 0x1f ;  /* 0x0c401f0008097f89 */ /* 0x002e6400000e0000 */
[----:B-1----:R-:W-:-:S04]  /*0850*/  FSETP.GT.AND P3, PT, R8, R9, PT ;  /* 0x000000090800720b */ /* 0x002fc80003f64000 */
[C---:B------:R-:W-:Y:S02]  /*0860*/  FSEL R9, R8.reuse, R9, P3 ;  /* 0x0000000908097208 */ /* 0x040fe40001800000 */
[----:B------:R-:W-:-:S04]  /*0870*/  FSETP.NAN.AND P3, PT, R8, R8, PT ;  /* 0x000000080800720b */ /* 0x000fc80003f68000 */
[----:B------:R-:W-:-:S04]  /*0880*/  FSEL R28, R8, R9, P3 ;  /* 0x00000009081c7208 */ /* 0x000fc80001800000 */
[C---:B------:R-:W-:Y:S01]  /*0890*/  FSETP.NAN.AND P6, PT, R28.reuse, R28, PT ;  /* 0x0000001c1c00720b */ /* 0x040fe20003fc8000 */
[----:B------:R-:W1:Y:S02]  /*08a0*/  SHFL.BFLY PT, R9, R28, 0x1, 0x1f ;  /* 0x0c201f001c097f89 */ /* 0x000e6400000e0000 */
[----:B-1----:R-:W-:-:S13]  /*08b0*/  FSETP.GT.AND P3, PT, R28, R9, PT ;  /* 0x000000091c00720b */ /* 0x002fda0003f64000 */
[----:B------:R-:W-:Y:S02]  /*08c0*/  @!P3 SEL R28, R28, R9, P6 ;  /* 0x000000091c1cb207 */ /* 0x000fe40003000000 */
[CC--:B------:R-:W-:Y:S02]  /*08d0*/  FSETP.NAN.AND P3, PT, R23.reuse, R23.reuse, P0 ;  /* 0x000000171700720b */ /* 0x0c0fe40000768000 */
[-C--:B------:R-:W-:Y:S02]  /*08e0*/  FSETP.NUM.AND P0, PT, R23, R23.reuse, P0 ;  /* 0x000000171700720b */ /* 0x080fe40000707000 */
[CC--:B------:R-:W-:Y:S02]  /*08f0*/  FSETP.EQ.OR P3, PT, R4.reuse, R23.reuse, P3 ;  /* 0x000000170400720b */ /* 0x0c0fe40001f62400 */
[----:B------:R-:W-:Y:S02]  /*0900*/  FSETP.GT.OR P0, PT, R4, R23, P0 ;  /* 0x000000170400720b */ /* 0x000fe40000704400 */
[----:B------:R-:W-:-:S04]  /*0910*/  ISETP.LT.AND P3, PT, R24, R21, P3 ;  /* 0x000000151800720c */ /* 0x000fc80001f61270 */
[----:B------:R-:W-:Y:S02]  /*0920*/  PLOP3.LUT P0, PT, P0, P3, PT, 0xa8, 0x0 ;  /* 0x000000000000781c */ /* 0x000fe40000707570 */
[C---:B------:R-:W-:Y:S02]  /*0930*/  LOP3.LUT P3, RZ, R3.reuse, 0x3, RZ, 0xc0, !PT ;  /* 0x0000000303ff7812 */ /* 0x040fe4000786c0ff */
[----:B------:R-:W-:Y:S02]  /*0940*/  FSEL R4, R4, R23, P0 ;  /* 0x0000001704047208 */ /* 0x000fe40000000000 */
[----:B------:R-:W-:Y:S02]  /*0950*/  ISETP.LT.AND P3, PT, R3, 0x20, !P3 ;  /* 0x000000200300780c */ /* 0x000fe40005f61270 */
[----:B------:R-:W-:Y:S01]  /*0960*/  SEL R23, R24, R21, P0 ;  /* 0x0000001518177207 */ /* 0x000fe20000000000 */
[----:B------:R-:W-:Y:S01]  /*0970*/  SHFL.BFLY PT, R27, R4, 0x8, 0x1f ;  /* 0x0d001f00041b7f89 */ /* 0x000fe200000e0000 */
[----:B------:R-:W-:-:S02]  /*0980*/  FSETP.NAN.AND P0, PT, R26, R26, P4 ;  /* 0x0000001a1a00720b */ /* 0x000fc40002708000 */
[-C--:B------:R-:W-:Y:S02]  /*0990*/  FSETP.NUM.AND P4, PT, R26, R26.reuse, P4 ;  /* 0x0000001a1a00720b */ /* 0x080fe40002787000 */
[CC--:B------:R-:W-:Y:S02]  /*09a0*/  FSETP.EQ.OR P0, PT, R5.reuse, R26.reuse, P0 ;  /* 0x0000001a0500720b */ /* 0x0c0fe40000702400 */
[----:B------:R-:W-:Y:S02]  /*09b0*/  FSETP.GT.OR P4, PT, R5, R26, P4 ;  /* 0x0000001a0500720b */ /* 0x000fe40002784400 */
[----:B------:R-:W-:Y:S01]  /*09c0*/  ISETP.LT.AND P0, PT, R24, R21, P0 ;  /* 0x000000151800720c */ /* 0x000fe20000701270 */
[----:B------:R-:W-:Y:S01]  /*09d0*/  @P3 STS [R15+UR4], R28 ;  /* 0x0000001c0f003988 */ /* 0x000fe20008000804 */
[----:B------:R-:W-:Y:S02]  /*09e0*/  BAR.SYNC.DEFER_BLOCKING 0x0 ;  /* 0x0000000000007b1d */ /* 0x000fe40000010000 */
[----:B------:R-:W-:-:S02]  /*09f0*/  PLOP3.LUT P4, PT, P4, P0, PT, 0xa8, 0x0 ;  /* 0x000000000000781c */ /* 0x000fc40002781570 */
[----:B------:R-:W-:Y:S02]  /*0a00*/  FSETP.NAN.AND P0, PT, R4, R4, PT ;  /* 0x000000040400720b */ /* 0x000fe40003f08000 */
[----:B------:R-:W-:Y:S01]  /*0a10*/  FSEL R25, R5, R26, P4 ;  /* 0x0000001a05197208 */ /* 0x000fe20002000000 */
[----:B------:R-:W-:Y:S04]  /*0a20*/  SHFL.BFLY PT, R28, R23, 0x8, 0x1f ;  /* 0x0d001f00171c7f89 */ /* 0x000fe800000e0000 */
[----:B------:R-:W-:Y:S04]  /*0a30*/  SHFL.BFLY PT, R26, R25, 0x8, 0x1f ;  /* 0x0d001f00191a7f89 */ /* 0x000fe800000e0000 */
[----:B------:R-:W-:Y:S04]  /*0a40*/  LDS R8, [R12+UR4] ;  /* 0x000000040c087984 */ /* 0x000fe80008000800 */
[----:B------:R-:W-:Y:S04]  /*0a50*/  LDS R9, [R12+UR4+0x10] ;  /* 0x000010040c097984 */ /* 0x000fe80008000800 */
[----:B------:R-:W-:Y:S04]  /*0a60*/  LDS R10, [R12+UR4+0x20] ;  /* 0x000020040c0a7984 */ /* 0x000fe80008000800 */
[----:B------:R-:W1:Y:S01]  /*0a70*/  LDS R11, [R12+UR4+0x30] ;  /* 0x000030040c0b7984 */ /* 0x000e620008000800 */
[----:B------:R-:W-:Y:S06]  /*0a80*/  BAR.SYNC.DEFER_BLOCKING 0x0 ;  /* 0x0000000000007b1d */ /* 0x000fec0000010000 */
[----:B-1----:R1:W-:Y:S04]  /*0a90*/  STS.128 [R14], R8 ;  /* 0x000000080e007388 */ /* 0x0023e80000000c00 */
[----:B------:R-:W-:Y:S01]  /*0aa0*/  SHFL.BFLY PT, R9, R6, 0x10, 0x1f ;  /* 0x0e001f0006097f89 */ /* 0x000fe200000e0000 */
[----:B-1----:R-:W-:Y:S01]  /*0ab0*/  SEL R10, R24, R21, P4 ;  /* 0x00000015180a7207 */ /* 0x002fe20002000000 */
[----:B------:R-:W-:Y:S01]  /*0ac0*/  BAR.SYNC.DEFER_BLOCKING 0x0 ;  /* 0x0000000000007b1d */ /* 0x000fe20000010000 */
[----:B------:R-:W-:-:S02]  /*0ad0*/  FSETP.NAN.AND P4, PT, R27, R27, P0 ;  /* 0x0000001b1b00720b */ /* 0x000fc40000788000 */
[-C--:B------:R-:W-:Y:S02]  /*0ae0*/  FSETP.NUM.AND P0, PT, R27, R27.reuse, P0 ;  /* 0x0000001b1b00720b */ /* 0x080fe40000707000 */
[CC--:B------:R-:W-:Y:S02]  /*0af0*/  FSETP.EQ.OR P4, PT, R4.reuse, R27.reuse, P4 ;  /* 0x0000001b0400720b */ /* 0x0c0fe40002782400 */
[----:B------:R-:W-:Y:S01]  /*0b00*/  FSETP.GT.OR P0, PT, R4, R27, P0 ;  /* 0x0000001b0400720b */ /* 0x000fe20000704400 */
[----:B------:R-:W1:Y:S01]  /*0b10*/  SHFL.BFLY PT, R5, R10, 0x8, 0x1f ;  /* 0x0d001f000a057f89 */ /* 0x000e6200000e0000 */
[----:B------:R-:W-:-:S04]  /*0b20*/  ISETP.LT.AND P4, PT, R23, R28, P4 ;  /* 0x0000001c1700720c */ /* 0x000fc80002781270 */
[----:B------:R-:W-:Y:S02]  /*0b30*/  PLOP3.LUT P4, PT, P0, P4, PT, 0xa8, 0x0 ;  /* 0x000000000000781c */ /* 0x000fe40000789570 */
[----:B------:R-:W-:Y:S02]  /*0b40*/  FSETP.NAN.AND P0, PT, R25, R25, PT ;  /* 0x000000191900720b */ /* 0x000fe40003f08000 */
[----:B------:R-:W-:Y:S02]  /*0b50*/  FSEL R4, R4, R27, P4 ;  /* 0x0000001b04047208 */ /* 0x000fe40002000000 */
[----:B------:R-:W-:Y:S02]  /*0b60*/  SEL R8, R23, R28, P4 ;  /* 0x0000001c17087207 */ /* 0x000fe40002000000 */
[CC--:B------:R-:W-:Y:S01]  /*0b70*/  FSETP.NAN.AND P4, PT, R26.reuse, R26.reuse, P0 ;  /* 0x0000001a1a00720b */ /* 0x0c0fe20000788000 */
[----:B------:R-:W2:Y:S01]  /*0b80*/  SHFL.BFLY PT, R23, R4, 0x4, 0x1f ;  /* 0x0c801f0004177f89 */ /* 0x000ea200000e0000 */
[----:B------:R-:W-:-:S02]  /*0b90*/  FSETP.NUM.AND P0, PT, R26, R26, P0 ;  /* 0x0000001a1a00720b */ /* 0x000fc40000707000 */
[CC--:B------:R-:W-:Y:S01]  /*0ba0*/  FSETP.EQ.OR P4, PT, R25.reuse, R26.reuse, P4 ;  /* 0x0000001a1900720b */ /* 0x0c0fe20002782400 */
[----:B------:R-:W3:Y:S01]  /*0bb0*/  SHFL.BFLY PT, R27, R8, 0x4, 0x1f ;  /* 0x0c801f00081b7f89 */ /* 0x000ee200000e0000 */
[----:B------:R-:W-:Y:S02]  /*0bc0*/  FSETP.GT.OR P0, PT, R25, R26, P0 ;  /* 0x0000001a1900720b */ /* 0x000fe40000704400 */
[----:B-1----:R-:W-:-:S04]  /*0bd0*/  ISETP.LT.AND P4, PT, R10, R5, P4 ;  /* 0x000000050a00720c */ /* 0x002fc80002781270 */
[----:B------:R-:W-:Y:S02]  /*0be0*/  PLOP3.LUT P4, PT, P0, P4, PT, 0xa8, 0x0 ;  /* 0x000000000000781c */ /* 0x000fe40000789570 */
[CC--:B------:R-:W-:Y:S02]  /*0bf0*/  FSETP.NAN.AND P0, PT, R9.reuse, R9.reuse, P5 ;  /* 0x000000090900720b */ /* 0x0c0fe40002f08000 */
[-C--:B------:R-:W-:Y:S02]  /*0c00*/  FSETP.NUM.AND P5, PT, R9, R9.reuse, P5 ;  /* 0x000000090900720b */ /* 0x080fe40002fa7000 */
[CC--:B------:R-:W-:Y:S02]  /*0c10*/  FSETP.EQ.OR P0, PT, R6.reuse, R9.reuse, P0 ;  /* 0x000000090600720b */ /* 0x0c0fe40000702400 */
[----:B------:R-:W-:Y:S02]  /*0c20*/  FSETP.GT.OR P5, PT, R6, R9, P5 ;  /* 0x000000090600720b */ /* 0x000fe40002fa4400 */
[----:B------:R-:W-:-:S02]  /*0c30*/  ISETP.LT.AND P0, PT, R24, R21, P0 ;  /* 0x000000151800720c */ /* 0x000fc40000701270 */
[----:B------:R-:W-:Y:S02]  /*0c40*/  SEL R10, R10, R5, P4 ;  /* 0x000000050a0a7207 */ /* 0x000fe40002000000 */
[----:B------:R-:W-:Y:S02]  /*0c50*/  PLOP3.LUT P5, PT, P5, P0, PT, 0xa8, 0x0 ;  /* 0x000000000000781c */ /* 0x000fe40002fa1570 */
[----:B------:R-:W-:Y:S01]  /*0c60*/  FSETP.NAN.AND P0, PT, R4, R4, PT ;  /* 0x000000040400720b */ /* 0x000fe20003f08000 */
[----:B------:R-:W-:Y:S01]  /*0c70*/  SHFL.BFLY PT, R5, R10, 0x4, 0x1f ;  /* 0x0c801f000a057f89 */ /* 0x000fe200000e0000 */
[----:B------:R-:W-:Y:S02]  /*0c80*/  FSEL R6, R6, R9, P5 ;  /* 0x0000000906067208 */ /* 0x000fe40002800000 */
[CC--:B--2---:R-:W-:Y:S02]  /*0c90*/  FSETP.NAN.AND P6, PT, R23.reuse, R23.reuse, P0 ;  /* 0x000000171700720b */ /* 0x0c4fe400007c8000 */
[----:B------:R-:W-:-:S02]  /*0ca0*/  FSETP.NUM.AND P0, PT, R23, R23, P0 ;  /* 0x000000171700720b */ /* 0x000fc40000707000 */
[CC--:B------:R-:W-:Y:S02]  /*0cb0*/  FSETP.EQ.OR P6, PT, R4.reuse, R23.reuse, P6 ;  /* 0x000000170400720b */ /* 0x0c0fe400037c2400 */
[----:B------:R-:W-:Y:S02]  /*0cc0*/  FSETP.GT.OR P0, PT, R4, R23, P0 ;  /* 0x000000170400720b */ /* 0x000fe40000704400 */
[----:B---3--:R-:W-:Y:S02]  /*0cd0*/  ISETP.LT.AND P6, PT, R8, R27, P6 ;  /* 0x0000001b0800720c */ /* 0x008fe400037c1270 */
[----:B------:R-:W-:Y:S02]  /*0ce0*/  FSEL R9, R25, R26, P4 ;  /* 0x0000001a19097208 */ /* 0x000fe40002000000 */
[----:B------:R-:W1:Y:S01]  /*0cf0*/  SHFL.BFLY PT, R25, R6, 0x8, 0x1f ;  /* 0x0d001f0006197f89 */ /* 0x000e6200000e0000 */
[----:B------:R-:W-:Y:S02]  /*0d00*/  PLOP3.LUT P0, PT, P0, P6, PT, 0xa8, 0x0 ;  /* 0x000000000000781c */ /* 0x000fe4000070d570 */
[----:B------:R-:W-:Y:S01]  /*0d10*/  SEL R11, R24, R21, P5 ;  /* 0x00000015180b7207 */ /* 0x000fe20002800000 */
[----:B------:R-:W-:Y:S01]  /*0d20*/  SHFL.BFLY PT, R28, R9, 0x4, 0x1f ;  /* 0x0c801f00091c7f89 */ /* 0x000fe200000e0000 */
[----:B------:R-:W-:-:S02]  /*0d30*/  FSEL R4, R4, R23, P0 ;  /* 0x0000001704047208 */ /* 0x000fc40000000000 */
[----:B------:R-:W-:Y:S01]  /*0d40*/  FSETP.NAN.AND P5, PT, R6, R6, PT ;  /* 0x000000060600720b */ /* 0x000fe20003fa8000 */
[----:B------:R-:W2:Y:S01]  /*0d50*/  SHFL.BFLY PT, R23, R11, 0x8, 0x1f ;  /* 0x0d001f000b177f89 */ /* 0x000ea200000e0000 */
[----:B------:R-:W-:Y:S02]  /*0d60*/  SEL R8, R8, R27, P0 ;  /* 0x0000001b08087207 */ /* 0x000fe40000000000 */
[----:B------:R-:W-:Y:S01]  /*0d70*/  ISETP.GE.AND P6, PT, R3, 0x20, PT ;  /* 0x000000200300780c */ /* 0x000fe20003fc6270 */
[----:B------:R-:W3:Y:S01]  /*0d80*/  SHFL.BFLY PT, R26, R7, 0x10, 0x1f ;  /* 0x0e001f00071a7f89 */ /* 0x000ee200000e0000 */
[CC--:B-1----:R-:W-:Y:S02]  /*0d90*/  FSETP.NAN.AND P0, PT, R25.reuse, R25.reuse, P5 ;  /* 0x000000191900720b */ /* 0x0c2fe40002f08000 */
[-C--:B------:R-:W-:Y:S02]  /*0da0*/  FSETP.NUM.AND P5, PT, R25, R25.reuse, P5 ;  /* 0x000000191900720b */ /* 0x080fe40002fa7000 */
[----:B------:R-:W-:-:S02]  /*0db0*/  FSETP.EQ.OR P4, PT, R6, R25, P0 ;  /* 0x000000190600720b */ /* 0x000fc40000782400 */
[----:B------:R-:W-:Y:S02]  /*0dc0*/  FSETP.GT.OR P0, PT, R6, R25, P5 ;  /* 0x000000190600720b */ /* 0x000fe40002f04400 */
[----:B--2---:R-:W-:-:S04]  /*0dd0*/  ISETP.LT.AND P4, PT, R11, R23, P4 ;  /* 0x000000170b00720c */ /* 0x004fc80002781270 */
[----:B------:R-:W-:Y:S02]  /*0de0*/  PLOP3.LUT P0, PT, P0, P4, PT, 0xa8, 0x0 ;  /* 0x000000000000781c */ /* 0x000fe40000709570 */
[C---:B------:R-:W-:Y:S02]  /*0df0*/  FSETP.NAN.AND P4, PT, R9.reuse, R9, PT ;  /* 0x000000090900720b */ /* 0x040fe40003f88000 */
[----:B------:R-:W-:Y:S02]  /*0e00*/  FSEL R6, R6, R25, P0 ;  /* 0x0000001906067208 */ /* 0x000fe40000000000 */
[CC--:B------:R-:W-:Y:S02]  /*0e10*/  FSETP.NAN.AND P5, PT, R28.reuse, R28.reuse, P4 ;  /* 0x0000001c1c00720b */ /* 0x0c0fe400027a8000 */
[-C--:B------:R-:W-:Y:S02]  /*0e20*/  FSETP.NUM.AND P4, PT, R28, R28.reuse, P4 ;  /* 0x0000001c1c00720b */ /* 0x080fe40002787000 */
[----:B------:R-:W-:-:S02]  /*0e30*/  FSETP.EQ.OR P5, PT, R9, R28, P5 ;  /* 0x0000001c0900720b */ /* 0x000fc40002fa2400 */
[----:B------:R-:W-:Y:S02]  /*0e40*/  SEL R11, R11, R23, P0 ;  /* 0x000000170b0b7207 */ /* 0x000fe40000000000 */
[----:B---3--:R-:W-:Y:S01]  /*0e50*/  FSETP.NAN.AND P0, PT, R26, R26, P2 ;  /* 0x0000001a1a00720b */ /* 0x008fe20001708000 */
[----:B------:R-:W1:Y:S01]  /*0e60*/  SHFL.BFLY PT, R23, R6, 0x4, 0x1f ;  /* 0x0c801f0006177f89 */ /* 0x000e6200000e0000 */
[----:B------:R-:W-:Y:S02]  /*0e70*/  FSETP.GT.OR P4, PT, R9, R28, P4 ;  /* 0x0000001c0900720b */ /* 0x000fe40002784400 */
[----:B------:R-:W-:Y:S02]  /*0e80*/  ISETP.LT.AND P5, PT, R10, R5, P5 ;  /* 0x000000050a00720c */ /* 0x000fe40002fa1270 */
[-C--:B------:R-:W-:Y:S02]  /*0e90*/  FSETP.NUM.AND P2, PT, R26, R26.reuse, P2 ;  /* 0x0000001a1a00720b */ /* 0x080fe40001747000 */
[----:B------:R-:W-:-:S02]  /*0ea0*/  FSETP.EQ.OR P0, PT, R7, R26, P0 ;  /* 0x0000001a0700720b */ /* 0x000fc40000702400 */
[----:B------:R-:W-:Y:S02]  /*0eb0*/  PLOP3.LUT P4, PT, P4, P5, PT, 0xa8, 0x0 ;  /* 0x000000000000781c */ /* 0x000fe4000278b570 */
[----:B------:R-:W-:Y:S02]  /*0ec0*/  FSETP.GT.OR P2, PT, R7, R26, P2 ;  /* 0x0000001a0700720b */ /* 0x000fe40001744400 */
[----:B------:R-:W-:Y:S02]  /*0ed0*/  ISETP.LT.AND P0, PT, R24, R21, P0 ;  /* 0x000000151800720c */ /* 0x000fe40000701270 */
[----:B------:R-:W-:Y:S02]  /*0ee0*/  FSEL R9, R9, R28, P4 ;  /* 0x0000001c09097208 */ /* 0x000fe40002000000 */
[----:B------:R-:W-:Y:S01]  /*0ef0*/  PLOP3.LUT P0, PT, P2, P0, PT, 0xa8, 0x0 ;  /* 0x000000000000781c */ /* 0x000fe20001701570 */
[----:B------:R-:W2:Y:S01]  /*0f00*/  SHFL.BFLY PT, R28, R11, 0x4, 0x1f ;  /* 0x0c801f000b1c7f89 */ /* 0x000ea200000e0000 */
[----:B------:R-:W-:-:S02]  /*0f10*/  SEL R5, R10, R5, P4 ;  /* 0x000000050a057207 */ /* 0x000fc40002000000 */
[----:B------:R-:W-:Y:S02]  /*0f20*/  FSEL R26, R7, R26, P0 ;  /* 0x0000001a071a7208 */ /* 0x000fe40000000000 */
[----:B------:R-:W-:Y:S01]  /*0f30*/  SEL R24, R24, R21, P0 ;  /* 0x0000001518187207 */ /* 0x000fe20000000000 */
[----:B------:R-:W-:Y:S01]  /*0f40*/  SHFL.BFLY PT, R7, R4, 0x2, 0x1f ;  /* 0x0c401f0004077f89 */ /* 0x000fe200000e0000 */
[----:B------:R-:W-:-:S03]  /*0f50*/  FSETP.NAN.AND P0, PT, R6, R6, PT ;  /* 0x000000060600720b */ /* 0x000fc60003f08000 */
[----:B------:R-:W3:Y:S01]  /*0f60*/  SHFL.BFLY PT, R21, R26, 0x8, 0x1f ;  /* 0x0d001f001a157f89 */ /* 0x000ee200000e0000 */
[CC--:B-1----:R-:W-:Y:S02]  /*0f70*/  FSETP.NAN.AND P2, PT, R23.reuse, R23.reuse, P0 ;  /* 0x000000171700720b */ /* 0x0c2fe40000748000 */
[-C--:B------:R-:W-:Y:S01]  /*0f80*/  FSETP.NUM.AND P0, PT, R23, R23.reuse, P0 ;  /* 0x000000171700720b */ /* 0x080fe20000707000 */
[----:B------:R-:W1:Y:S01]  /*0f90*/  SHFL.BFLY PT, R25, R24, 0x8, 0x1f ;  /* 0x0d001f0018197f89 */ /* 0x000e6200000e0000 */
[CC--:B------:R-:W-:Y:S02]  /*0fa0*/  FSETP.EQ.OR P2, PT, R6.reuse, R23.reuse, P2 ;  /* 0x000000170600720b */ /* 0x0c0fe40001742400 */
[----:B------:R-:W-:Y:S02]  /*0fb0*/  FSETP.GT.OR P0, PT, R6, R23, P0 ;  /* 0x000000170600720b */ /* 0x000fe40000704400 */
[----:B--2---:R-:W-:-:S04]  /*0fc0*/  ISETP.LT.AND P2, PT, R11, R28, P2 ;  /* 0x0000001c0b00720c */ /* 0x004fc80001741270 */
[----:B------:R-:W-:Y:S02]  /*0fd0*/  PLOP3.LUT P0, PT, P0, P2, PT, 0xa8, 0x0 ;  /* 0x000000000000781c */ /* 0x000fe40000705570 */
[----:B------:R-:W-:Y:S02]  /*0fe0*/  FSETP.NAN.AND P2, PT, R26, R26, PT ;  /* 0x0000001a1a00720b */ /* 0x000fe40003f48000 */
[----:B------:R-:W-:Y:S02]  /*0ff0*/  FSEL R6, R6, R23, P0 ;  /* 0x0000001706067208 */ /* 0x000fe40000000000 */
[CC--:B---3--:R-:W-:Y:S01]  /*1000*/  FSETP.NAN.AND P4, PT, R21.reuse, R21.reuse, P2 ;  /* 0x000000151500720b */ /* 0x0c8fe20001788000 */
[----:B------:R-:W2:Y:S01]  /*1010*/  SHFL.BFLY PT, R23, R8, 0x2, 0x1f ;  /* 0x0c401f0008177f89 */ /* 0x000ea200000e0000 */
[-C--:B------:R-:W-:Y:S02]  /*1020*/  FSETP.NUM.AND P2, PT, R21, R21.reuse, P2 ;  /* 0x000000151500720b */ /* 0x080fe40001747000 */
[----:B------:R-:W-:-:S02]  /*1030*/  FSETP.EQ.OR P4, PT, R26, R21, P4 ;  /* 0x000000151a00720b */ /* 0x000fc40002782400 */
[----:B------:R-:W-:Y:S02]  /*1040*/  FSETP.GT.OR P2, PT, R26, R21, P2 ;  /* 0x000000151a00720b */ /* 0x000fe40001744400 */
[----:B-1----:R-:W-:Y:S02]  /*1050*/  ISETP.LT.AND P4, PT, R24, R25, P4 ;  /* 0x000000191800720c */ /* 0x002fe40002781270 */
[----:B------:R-:W-:Y:S02]  /*1060*/  SEL R11, R11, R28, P0 ;  /* 0x0000001c0b0b7207 */ /* 0x000fe40000000000 */
[----:B------:R-:W-:Y:S02]  /*1070*/  PLOP3.LUT P4, PT, P2, P4, PT, 0xa8, 0x0 ;  /* 0x000000000000781c */ /* 0x000fe40001789570 */
[----:B------:R-:W-:Y:S01]  /*1080*/  FSETP.NAN.AND P2, PT, R4, R4, PT ;  /* 0x000000040400720b */ /* 0x000fe20003f48000 */
[----:B------:R-:W-:Y:S01]  /*1090*/  SHFL.BFLY PT, R28, R11, 0x2, 0x1f ;  /* 0x0c401f000b1c7f89 */ /* 0x000fe200000e0000 */
[----:B------:R-:W-:-:S02]  /*10a0*/  FSEL R21, R26, R21, P4 ;  /* 0x000000151a157208 */ /* 0x000fc40002000000 */
[CC--:B------:R-:W-:Y:S02]  /*10b0*/  FSETP.NAN.AND P5, PT, R7.reuse, R7.reuse, P2 ;  /* 0x000000070700720b */ /* 0x0c0fe400017a8000 */
[-C--:B------:R-:W-:Y:S02]  /*10c0*/  FSETP.NUM.AND P2, PT, R7, R7.reuse, P2 ;  /* 0x000000070700720b */ /* 0x080fe40001747000 */
[----:B------:R-:W-:Y:S02]  /*10d0*/  FSETP.EQ.OR P5, PT, R4, R7, P5 ;  /* 0x000000070400720b */ /* 0x000fe40002fa2400 */
[----:B------:R-:W-:Y:S02]  /*10e0*/  SEL R10, R24, R25, P4 ;  /* 0x00000019180a7207 */ /* 0x000fe40002000000 */
[----:B------:R-:W-:Y:S01]  /*10f0*/  FSETP.GT.OR P2, PT, R4, R7, P2 ;  /* 0x000000070400720b */ /* 0x000fe20001744400 */
[----:B------:R-:W1:Y:S01]  /*1100*/  SHFL.BFLY PT, R24, R21, 0x4, 0x1f ;  /* 0x0c801f0015187f89 */ /* 0x000e6200000e0000 */
[----:B--2---:R-:W-:-:S02]  /*1110*/  ISETP.LT.AND P5, PT, R8, R23, P5 ;  /* 0x000000170800720c */ /* 0x004fc40002fa1270 */
[----:B------:R-:W-:Y:S01]  /*1120*/  FSETP.NAN.AND P4, PT, R9, R9, PT ;  /* 0x000000090900720b */ /* 0x000fe20003f88000 */
[----:B------:R-:W-:Y:S01]  /*1130*/  SHFL.BFLY PT, R25, R6, 0x2, 0x1f ;  /* 0x0c401f0006197f89 */ /* 0x000fe200000e0000 */
[----:B------:R-:W-:-:S04]  /*1140*/  PLOP3.LUT P2, PT, P2, P5, PT, 0xa8, 0x0 ;  /* 0x000000000000781c */ /* 0x000fc8000174b570 */
[----:B------:R-:W-:Y:S02]  /*1150*/  SEL R26, R8, R23, P2 ;  /* 0x00000017081a7207 */ /* 0x000fe40001000000 */
[----:B------:R-:W2:Y:S01]  /*1160*/  SHFL.BFLY PT, R23, R10, 0x4, 0x1f ;  /* 0x0c801f000a177f89 */ /* 0x000ea200000e0000 */
[----:B------:R-:W-:Y:S02]  /*1170*/  SEL R4, R4, R7, P2 ;  /* 0x0000000704047207 */ /* 0x000fe40001000000 */
[----:B------:R-:W-:Y:S01]  /*1180*/  FSETP.NAN.AND P2, PT, R21, R21, PT ;  /* 0x000000151500720b */ /* 0x000fe20003f48000 */
[----:B------:R-:W3:Y:S04]  /*1190*/  SHFL.BFLY PT, R8, R9, 0x2, 0x1f ;  /* 0x0c401f0009087f89 */ /* 0x000ee800000e0000 */
[----:B------:R-:W4:Y:S01]  /*11a0*/  SHFL.BFLY PT, R7, R5, 0x2, 0x1f ;  /* 0x0c401f0005077f89 */ /* 0x000f2200000e0000 */
[----:B-1----:R-:W-:-:S02]  /*11b0*/  FSETP.NAN.AND P0, PT, R24, R24, P2 ;  /* 0x000000181800720b */ /* 0x002fc40001708000 */
[-C--:B------:R-:W-:Y:S02]  /*11c0*/  FSETP.NUM.AND P2, PT, R24, R24.reuse, P2 ;  /* 0x000000181800720b */ /* 0x080fe40001747000 */
[CC--:B------:R-:W-:Y:S02]  /*11d0*/  FSETP.EQ.OR P0, PT, R21.reuse, R24.reuse, P0 ;  /* 0x000000181500720b */ /* 0x0c0fe40000702400 */
[----:B------:R-:W-:Y:S02]  /*11e0*/  FSETP.GT.OR P2, PT, R21, R24, P2 ;  /* 0x000000181500720b */ /* 0x000fe40001744400 */
[----:B--2---:R-:W-:Y:S02]  /*11f0*/  ISETP.LT.AND P5, PT, R10, R23, P0 ;  /* 0x000000170a00720c */ /* 0x004fe400007a1270 */
[----:B---3--:R-:W-:Y:S02]  /*1200*/  FSETP.NAN.AND P0, PT, R8, R8, P4 ;  /* 0x000000080800720b */ /* 0x008fe40002708000 */
[----:B------:R-:W-:-:S02]  /*1210*/  PLOP3.LUT P2, PT, P2, P5, PT, 0xa8, 0x0 ;  /* 0x000000000000781c */ /* 0x000fc4000174b570 */
[-C--:B------:R-:W-:Y:S02]  /*1220*/  FSETP.NUM.AND P4, PT, R8, R8.reuse, P4 ;  /* 0x000000080800720b */ /* 0x080fe40002787000 */
[----:B------:R-:W-:Y:S02]  /*1230*/  FSETP.EQ.OR P0, PT, R9, R8, P0 ;  /* 0x000000080900720b */ /* 0x000fe40000702400 */
[----:B------:R-:W-:Y:S02]  /*1240*/  FSEL R21, R21, R24, P2 ;  /* 0x0000001815157208 */ /* 0x000fe40001000000 */
[----:B------:R-:W-:Y:S02]  /*1250*/  FSETP.GT.OR P4, PT, R9, R8, P4 ;  /* 0x000000080900720b */ /* 0x000fe40002784400 */
[----:B----4-:R-:W-:Y:S01]  /*1260*/  ISETP.LT.AND P0, PT, R5, R7, P0 ;  /* 0x000000070500720c */ /* 0x010fe20000701270 */
[----:B------:R-:W1:Y:S01]  /*1270*/  SHFL.BFLY PT, R24, R21, 0x2, 0x1f ;  /* 0x0c401f0015187f89 */ /* 0x000e6200000e0000 */
[----:B------:R-:W-:-:S02]  /*1280*/  SEL R10, R10, R23, P2 ;  /* 0x000000170a0a7207 */ /* 0x000fc40001000000 */
[----:B------:R-:W-:Y:S02]  /*1290*/  PLOP3.LUT P0, PT, P4, P0, PT, 0xa8, 0x0 ;  /* 0x000000000000781c */ /* 0x000fe40002701570 */
[----:B------:R-:W-:Y:S02]  /*12a0*/  FSETP.NAN.AND P2, PT, R6, R6, PT ;  /* 0x000000060600720b */ /* 0x000fe40003f48000 */
[----:B------:R-:W-:Y:S02]  /*12b0*/  SEL R5, R5, R7, P0 ;  /* 0x0000000705057207 */ /* 0x000fe40000000000 */
[----:B------:R-:W-:Y:S01]  /*12c0*/  SEL R23, R9, R8, P0 ;  /* 0x0000000809177207 */ /* 0x000fe20000000000 */
[----:B------:R-:W2:Y:S01]  /*12d0*/  SHFL.BFLY PT, R7, R10, 0x2, 0x1f ;  /* 0x0c401f000a077f89 */ /* 0x000ea200000e0000 */
[----:B------:R-:W-:Y:S02]  /*12e0*/  LOP3.LUT R8, R3, 0x7, RZ, 0xc0, !PT ;  /* 0x0000000703087812 */ /* 0x000fe400078ec0ff */
[----:B------:R-:W-:-:S02]  /*12f0*/  FSETP.NAN.AND P0, PT, R25, R25, P2 ;  /* 0x000000191900720b */ /* 0x000fc40001708000 */
[----:B------:R-:W-:Y:S02]  /*1300*/  LEA R8, R8, UR4, 0x2 ;  /* 0x0000000408087c11 */ /* 0x000fe4000f8e10ff */
[----:B------:R-:W-:Y:S02]  /*1310*/  FSETP.EQ.OR P4, PT, R6, R25, P0 ;  /* 0x000000190600720b */ /* 0x000fe40000782400 */
[----:B------:R-:W-:Y:S01]  /*1320*/  FSETP.NAN.AND P0, PT, R21, R21, PT ;  /* 0x000000151500720b */ /* 0x000fe20003f08000 */
[----:B------:R-:W-:Y:S01]  /*1330*/  LDS R9, [R8] ;  /* 0x0000000008097984 */ /* 0x000fe20000000800 */
[----:B------:R-:W-:Y:S01]  /*1340*/  BAR.SYNC.DEFER_BLOCKING 0x0 ;  /* 0x0000000000007b1d */ /* 0x000fe20000010000 */
[----:B------:R-:W-:Y:S02]  /*1350*/  ISETP.LT.AND P5, PT, R11, R28, P4 ;  /* 0x0000001c0b00720c */ /* 0x000fe400027a1270 */
[----:B-1----:R-:W-:Y:S02]  /*1360*/  FSETP.NAN.AND P4, PT, R24, R24, P0 ;  /* 0x000000181800720b */ /* 0x002fe40000788000 */
[----:B------:R-:W-:-:S02]  /*1370*/  FSETP.NUM.AND P2, PT, R25, R25, P2 ;  /* 0x000000191900720b */ /* 0x000fc40001747000 */
[-C--:B------:R-:W-:Y:S02]  /*1380*/  FSETP.NUM.AND P0, PT, R24, R24.reuse, P0 ;  /* 0x000000181800720b */ /* 0x080fe40000707000 */
[CC--:B------:R-:W-:Y:S02]  /*1390*/  FSETP.EQ.OR P4, PT, R21.reuse, R24.reuse, P4 ;  /* 0x000000181500720b */ /* 0x0c0fe40002782400 */
[----:B------:R-:W-:Y:S02]  /*13a0*/  FSETP.GT.OR P2, PT, R6, R25, P2 ;  /* 0x000000190600720b */ /* 0x000fe40001744400 */
[----:B------:R-:W-:Y:S02]  /*13b0*/  FSETP.GT.OR P0, PT, R21, R24, P0 ;  /* 0x000000181500720b */ /* 0x000fe40000704400 */
[----:B--2---:R-:W-:Y:S02]  /*13c0*/  ISETP.LT.AND P4, PT, R10, R7, P4 ;  /* 0x000000070a00720c */ /* 0x004fe40002781270 */
[----:B------:R-:W-:-:S02]  /*13d0*/  PLOP3.LUT P2, PT, P2, P5, PT, 0xa8, 0x0 ;  /* 0x000000000000781c */ /* 0x000fc4000174b570 */
[----:B------:R-:W-:Y:S02]  /*13e0*/  PLOP3.LUT P0, PT, P0, P4, PT, 0xa8, 0x0 ;  /* 0x000000000000781c */ /* 0x000fe40000709570 */
[----:B------:R-:W-:Y:S02]  /*13f0*/  SEL R11, R11, R28, P2 ;  /* 0x0000001c0b0b7207 */ /* 0x000fe40001000000 */
[----:B------:R-:W-:Y:S01]  /*1400*/  SEL R25, R6, R25, P2 ;  /* 0x0000001906197207 */ /* 0x000fe20001000000 */
[----:B------:R-:W-:Y:S01]  /*1410*/  @!P1 STS [R19+UR4], R4 ;  /* 0x0000000413009988 */ /* 0x000fe20008000804 */
[----:B------:R-:W-:Y:S02]  /*1420*/  SEL R7, R10, R7, P0 ;  /* 0x000000070a077207 */ /* 0x000fe40000000000 */
[----:B------:R-:W-:Y:S01]  /*1430*/  SEL R21, R21, R24, P0 ;  /* 0x0000001815157207 */ /* 0x000fe20000000000 */
[----:B------:R-:W-:Y:S04]  /*1440*/  @!P1 STS [R19+UR4+0x80], R26 ;  /* 0x0000801a13009988 */ /* 0x000fe80008000804 */
[----:B------:R-:W-:Y:S04]  /*1450*/  @!P1 STS [R22+UR4], R23 ;  /* 0x0000001716009988 */ /* 0x000fe80008000804 */
[----:B------:R-:W-:Y:S04]  /*1460*/  @!P1 STS [R22+UR4+0x80], R5 ;  /* 0x0000800516009988 */ /* 0x000fe80008000804 */
[----:B------:R-:W-:Y:S04]  /*1470*/  @!P1 STS [R20+UR4], R25 ;  /* 0x0000001914009988 */ /* 0x000fe80008000804 */
[----:B------:R1:W-:Y:S04]  /*1480*/  @!P1 STS [R20+UR4+0x80], R11 ;  /* 0x0000800b14009988 */ /* 0x0003e80008000804 */
[----:B------:R-:W-:Y:S04]  /*1490*/  @!P1 STS [R18+UR4], R21 ;  /* 0x0000001512009988 */ /* 0x000fe80008000804 */
[----:B------:R-:W-:Y:S01]  /*14a0*/  @!P1 STS [R18+UR4+0x80], R7 ;  /* 0x0000800712009988 */ /* 0x000fe20008000804 */
[----:B-1----:R-:W1:Y:S08]  /*14b0*/  LDC.64 R10, c[0x0][0x218] ;  /* 0x00008600ff0a7b82 */ /* 0x002e700000000a00 */
[----:B------:R-:W-:Y:S06]  /*14c0*/  BAR.SYNC.DEFER_BLOCKING 0x0 ;  /* 0x0000000000007b1d */ /* 0x000fec0000010000 */
[----:B------:R-:W2:Y:S04]  /*14d0*/  @!P6 LDS R2, [R15+UR4] ;  /* 0x000000040f02e984 */ /* 0x000ea80008000800 */
[----:B------:R-:W3:Y:S04]  /*14e0*/  @!P6 LDS R17, [R15+UR4+0x80] ;  /* 0x000080040f11e984 */ /* 0x000ee80008000800 */
[----:B--2---:R-:W2:Y:S01]  /*14f0*/  SHFL.BFLY PT, R27, R2, 0x2, 0x1f ;  /* 0x0c401f00021b7f89 */ /* 0x004ea200000e0000 */
[----:B------:R-:W-:-:S03]  /*1500*/  FSETP.NAN.AND P0, PT, R2, R2, PT ;  /* 0x000000020200720b */ /* 0x000fc60003f08000 */
[----:B---3--:R-:W3:Y:S01]  /*1510*/  SHFL.BFLY PT, R4, R17, 0x2, 0x1f ;  /* 0x0c401f0011047f89 */ /* 0x008ee200000e0000 */
[CC--:B--2---:R-:W-:Y:S02]  /*1520*/  FSETP.NAN.AND P1, PT, R27.reuse, R27.reuse, P0 ;  /* 0x0000001b1b00720b */ /* 0x0c4fe40000728000 */
[-C--:B------:R-:W-:Y:S02]  /*1530*/  FSETP.NUM.AND P0, PT, R27, R27.reuse, P0 ;  /* 0x0000001b1b00720b */ /* 0x080fe40000707000 */
[CC--:B------:R-:W-:Y:S02]  /*1540*/  FSETP.EQ.OR P1, PT, R2.reuse, R27.reuse, P1 ;  /* 0x0000001b0200720b */ /* 0x0c0fe40000f22400 */
[----:B------:R-:W-:Y:S02]  /*1550*/  FSETP.GT.OR P0, PT, R2, R27, P0 ;  /* 0x0000001b0200720b */ /* 0x000fe40000704400 */
[----:B---3--:R-:W-:-:S04]  /*1560*/  ISETP.LT.AND P1, PT, R17, R4, P1 ;  /* 0x000000041100720c */ /* 0x008fc80000f21270 */
[----:B------:R-:W-:-:S04]  /*1570*/  PLOP3.LUT P0, PT, P0, P1, PT, 0xa8, 0x0 ;  /* 0x000000000000781c */ /* 0x000fc80000703570 */
[----:B------:R-:W-:Y:S02]  /*1580*/  FSEL R27, R2, R27, P0 ;  /* 0x0000001b021b7208 */ /* 0x000fe40000000000 */
[----:B------:R-:W-:Y:S02]  /*1590*/  SEL R4, R17, R4, P0 ;  /* 0x0000000411047207 */ /* 0x000fe40000000000 */
[----:B------:R-:W-:Y:S01]  /*15a0*/  FSETP.NAN.AND P0, PT, R27, R27, PT ;  /* 0x0000001b1b00720b */ /* 0x000fe20003f08000 */
[----:B------:R-:W2:Y:S01]  /*15b0*/  SHFL.BFLY PT, R6, R27, 0x1, 0x1f ;  /* 0x0c201f001b067f89 */ /* 0x000ea200000e0000 */
[----:B------:R-:W-:Y:S02]  /*15c0*/  LOP3.LUT R17, R16, 0x7, R3, 0xf8, !PT ;  /* 0x0000000710117812 */ /* 0x000fe400078ef803 */
[----:B------:R-:W-:Y:S01]  /*15d0*/  SHF.R.U32.HI R3, RZ, 0x3, R3 ;  /* 0x00000003ff037819 */ /* 0x000fe20000011603 */
[----:B------:R-:W3:Y:S01]  /*15e0*/  SHFL.BFLY PT, R5, R4, 0x1, 0x1f ;  /* 0x0c201f0004057f89 */ /* 0x000ee200000e0000 */
[----:B------:R-:W-:-:S02]  /*15f0*/  LEA.HI R2, R0, R17, RZ, 0x7 ;  /* 0x0000001100027211 */ /* 0x000fc400078f38ff */
[----:B------:R-:W-:Y:S02]  /*1600*/  LEA.HI R0, R0, R17, RZ, 0xd ;  /* 0x0000001100007211 */ /* 0x000fe400078f68ff */
[----:B------:R-:W-:Y:S02]  /*1610*/  SHF.R.S32.HI R16, RZ, 0x7, R2 ;  /* 0x00000007ff107819 */ /* 0x000fe40000011402 */
[----:B------:R-:W-:Y:S02]  /*1620*/  LOP3.LUT R2, R2, 0x3ffff80, RZ, 0xc0, !PT ;  /* 0x03ffff8002027812 */ /* 0x000fe400078ec0ff */
[----:B------:R-:W-:-:S03]  /*1630*/  LEA.HI R18, R16, R16, RZ, 0x6 ;  /* 0x0000001010127211 */ /* 0x000fc600078f30ff */
[----:B------:R-:W-:Y:S01]  /*1640*/  IMAD.IADD R2, R17, 0x1, -R2 ;  /* 0x0000000111027824 */ /* 0x000fe200078e0a02 */
[----:B------:R-:W-:-:S05]  /*1650*/  LOP3.LUT R19, R18, 0xffffffc0, RZ, 0xc0, !PT ;  /* 0xffffffc012137812 */ /* 0x000fca00078ec0ff */
[----:B------:R-:W-:Y:S01]  /*1660*/  IMAD.IADD R19, R16, 0x1, -R19 ;  /* 0x0000000110137824 */ /* 0x000fe200078e0a13 */
[CC--:B--2---:R-:W-:Y:S02]  /*1670*/  FSETP.NAN.AND P1, PT, R6.reuse, R6.reuse, P0 ;  /* 0x000000060600720b */ /* 0x0c4fe40000728000 */
[-C--:B------:R-:W-:Y:S01]  /*1680*/  FSETP.NUM.AND P0, PT, R6, R6.reuse, P0 ;  /* 0x000000060600720b */ /* 0x080fe20000707000 */
[----:B------:R-:W-:Y:S01]  /*1690*/  IMAD R2, R2, 0x40, R19 ;  /* 0x0000004002027824 */ /* 0x000fe200078e0213 */
[CC--:B------:R-:W-:Y:S02]  /*16a0*/  FSETP.EQ.OR P1, PT, R27.reuse, R6.reuse, P1 ;  /* 0x000000061b00720b */ /* 0x0c0fe40000f22400 */
[----:B------:R-:W-:Y:S02]  /*16b0*/  FSETP.GT.OR P0, PT, R27, R6, P0 ;  /* 0x000000061b00720b */ /* 0x000fe40000704400 */
[----:B---3--:R-:W-:-:S04]  /*16c0*/  ISETP.LT.AND P1, PT, R4, R5, P1 ;  /* 0x000000050400720c */ /* 0x008fc80000f21270 */
[----:B------:R-:W-:-:S04]  /*16d0*/  PLOP3.LUT P0, PT, P0, P1, PT, 0xa8, 0x0 ;  /* 0x000000000000781c */ /* 0x000fc80000703570 */
[----:B------:R-:W-:Y:S02]  /*16e0*/  SEL R22, R27, R6, P0 ;  /* 0x000000061b167207 */ /* 0x000fe40000000000 */
[----:B------:R-:W-:-:S03]  /*16f0*/  SEL R20, R4, R5, P0 ;  /* 0x0000000504147207 */ /* 0x000fc60000000000 */
[----:B------:R-:W-:Y:S04]  /*1700*/  @P3 STS [R15+UR4], R22 ;  /* 0x000000160f003988 */ /* 0x000fe80008000804 */
[----:B------:R-:W-:Y:S01]  /*1710*/  @P3 STS [R15+UR4+0x80], R20 ;  /* 0x000080140f003988 */ /* 0x000fe20008000804 */
[----:B------:R-:W-:Y:S06]  /*1720*/  BAR.SYNC.DEFER_BLOCKING 0x0 ;  /* 0x0000000000007b1d */ /* 0x000fec0000010000 */
[----:B------:R-:W-:Y:S04]  /*1730*/  LDS R4, [R12+UR4+0x80] ;  /* 0x000080040c047984 */ /* 0x000fe80008000800 */
[----:B------:R-:W-:Y:S04]  /*1740*/  LDS R5, [R12+UR4+0x90] ;  /* 0x000090040c057984 */ /* 0x000fe80008000800 */
[----:B------:R-:W-:Y:S04]  /*1750*/  LDS R6, [R12+UR4+0xa0] ;  /* 0x0000a0040c067984 */ /* 0x000fe80008000800 */
[----:B------:R2:W3:Y:S02]  /*1760*/  LDS R7, [R12+UR4+0xb0] ;  /* 0x0000b0040c077984 */ /* 0x0004e40008000800 */
[----:B--2---:R-:W-:-:S02]  /*1770*/  SGXT.U32 R12, R3, 0x2 ;  /* 0x00000002030c781a */ /* 0x004fc40000000000 */
[----:B------:R-:W-:Y:S02]  /*1780*/  LOP3.LUT R3, R0, 0xffffe000, RZ, 0xc0, !PT ;  /* 0xffffe00000037812 */ /* 0x000fe400078ec0ff */
[----:B------:R-:W-:-:S03]  /*1790*/  LOP3.LUT P0, RZ, R13, R12, RZ, 0xfc, !PT ;  /* 0x0000000c0dff7212 */ /* 0x000fc6000780fcff */
[----:B------:R-:W-:Y:S02]  /*17a0*/  IMAD.IADD R13, R2, 0x1, R3 ;  /* 0x00000001020d7824 */ /* 0x000fe400078e0203 */
[----:B------:R-:W2:Y:S02]  /*17b0*/  LDC.64 R2, c[0x0][0x220] ;  /* 0x00008800ff027b82 */ /* 0x000ea40000000a00 */
[----:B-1----:R-:W-:-:S06]  /*17c0*/  IMAD.WIDE R10, R13, 0x4, R10 ;  /* 0x000000040d0a7825 */ /* 0x002fcc00078e020a */
[----:B------:R-:W-:Y:S01]  /*17d0*/  @!P0 STG.E desc[UR6][R10.64], R9 ;  /* 0x000000090a008986 */ /* 0x000fe2000c101906 */
[----:B------:R-:W-:Y:S01]  /*17e0*/  BAR.SYNC.DEFER_BLOCKING 0x0 ;  /* 0x0000000000007b1d */ /* 0x000fe20000010000 */
[----:B--2---:R-:W-:-:S05]  /*17f0*/  IMAD.WIDE R2, R13, 0x8, R2 ;  /* 0x000000080d027825 */ /* 0x004fca00078e0202 */
[----:B---3--:R-:W-:Y:S02]  /*1800*/  STS.128 [R14], R4 ;  /* 0x000000040e007388 */ /* 0x008fe40000000c00 */
[----:B------:R-:W-:Y:S06]  /*1810*/  BAR.SYNC.DEFER_BLOCKING 0x0 ;  /* 0x0000000000007b1d */ /* 0x000fec0000010000 */
[----:B------:R-:W1:Y:S02]  /*1820*/  LDS R12, [R8] ;  /* 0x00000000080c7984 */ /* 0x000e640000000800 */
[----:B-1----:R-:W-:Y:S01]  /*1830*/  SHF.R.S32.HI R13, RZ, 0x1f, R12 ;  /* 0x0000001fff0d7819 */ /* 0x002fe2000001140c */
[----:B------:R-:W-:Y:S06]  /*1840*/  @P0 EXIT ;  /* 0x000000000000094d */ /* 0x000fec0003800000 */
[----:B------:R-:W-:Y:S01]  /*1850*/  STG.E.64 desc[UR6][R2.64], R12 ;  /* 0x0000000c02007986 */ /* 0x000fe2000c101b06 */
[----:B------:R-:W-:Y:S05]  /*1860*/  EXIT ;  /* 0x000000000000794d */ /* 0x000fea0003800000 */
.L_x_0:
[----:B------:R-:W-:-:S00]  /*1870*/  BRA `(.L_x_0) ;  /* 0xfffffffc00fc7947 */ /* 0x000fc0000383ffff */
[----:B------:R-:W-:-:S00]  /*1880*/  NOP ;  /* 0x0000000000007918 */ /* 0x000fc00000000000 */
[----:B------:R-:W-:-:S00]  /*1890*/  NOP ;  /* 0x0000000000007918 */ /* 0x000fc00000000000 */
[----:B------:R-:W-:-:S00]  /*18a0*/  NOP ;  /* 0x0000000000007918 */ /* 0x000fc00000000000 */
[----:B------:R-:W-:-:S00]  /*18b0*/  NOP ;  /* 0x0000000000007918 */ /* 0x000fc00000000000 */
[----:B------:R-:W-:-:S00]  /*18c0*/  NOP ;  /* 0x0000000000007918 */ /* 0x000fc00000000000 */
[----:B------:R-:W-:-:S00]  /*18d0*/  NOP ;  /* 0x0000000000007918 */ /* 0x000fc00000000000 */
[----:B------:R-:W-:-:S00]  /*18e0*/  NOP ;  /* 0x0000000000007918 */ /* 0x000fc00000000000 */
[----:B------:R-:W-:-:S00]  /*18f0*/  NOP ;  /* 0x0000000000007918 */ /* 0x000fc00000000000 */
.L_x_1:


//--------------------- .nv.shared.triton_per_fused_leaky_relu_max_3 --------------------------
	.section	.nv.shared.triton_per_fused_leaky_relu_max_3,"aw",@nobits
	.sectionflags	@""
	.align	16
	.zero		1024


//--------------------- .nv.constant0.triton_per_fused_leaky_relu_max_3 --------------------------
	.section	.nv.constant0.triton_per_fused_leaky_relu_max_3,"a",@progbits
	.sectionflags	@""
	.align	4
.nv.constant0.triton_per_fused_leaky_relu_max_3:
	.zero		560
